//
// Generated by NVIDIA NVVM Compiler
//
// Compiler Build ID: CL-36424714
// Cuda compilation tools, release 13.0, V13.0.88
// Based on NVVM 20.0.0
//

.version 9.0
.target sm_100
.address_size 64

	// .globl	_Z3funPi
.extern .func  (.param .b32 func_retval0) vprintf
(
	.param .b64 vprintf_param_0,
	.param .b64 vprintf_param_1
)
;
.global .align 1 .b8 $str[4] = {37, 100, 10};

.visible .entry _Z3funPi(
	.param .u64 .ptr .align 1 _Z3funPi_param_0
)
{
	.local .align 8 .b8 	__local_depot0[8];
	.reg .b64 	%SP;
	.reg .b64 	%SPL;
	.reg .b32 	%r<3>;
	.reg .b64 	%rd<4>;

	mov.u64 	%SPL, __local_depot0;
	cvta.local.u64 	%SP, %SPL;
	mov.u64 	%rd1, $str;
	cvta.global.u64 	%rd2, %rd1;
	add.u64 	%rd3, %SP, 0;
	{ // callseq 0, 0
	.param .b64 param0;
	st.param.b64 	[param0], %rd2;
	.param .b64 param1;
	st.param.b64 	[param1], %rd3;
	.param .b32 retval0;
	call.uni (retval0), 
	vprintf, 
	(
	param0, 
	param1
	);
	ld.param.b32 	%r1, [retval0];
	} // callseq 0
	ret;

}


// ===== COMPILED SASS (sm_100) =====

	.target	sm_100

	.elftype	@"ET_EXEC"


//--------------------- .note.nv.tkinfo           --------------------------
	.section	.note.nv.tkinfo,"",@"SHT_NOTE"
	.sectionflags	@"SHF_NOTE_NV_TKINFO"
	.tkinfo
        /*0018*/ 	.word	0x00000002
        /*0030*/ 	.string	""
        /*0030*/ 	.string	"ptxas"
        /*0030*/ 	.string	"Cuda compilation tools, release 13.0, V13.0.88"
        /*0030*/ 	.string	"Build cuda_13.0.r13.0/compiler.36424714_0"
        /*0030*/ 	.string	"-arch sm_100 -m 64 "



//--------------------- .note.nv.cuinfo           --------------------------
	.section	.note.nv.cuinfo,"",@"SHT_NOTE"
	.sectionflags	@"SHF_NOTE_NV_CUINFO"
        /*0018*/ 	.short	0x0002
        /*001a*/ 	.short	0x0064
        /*001c*/ 	.short	0x0082
	.zero		2


//--------------------- .nv.info                  --------------------------
	.section	.nv.info,"",@"SHT_CUDA_INFO"
	.align	4


	//----- nvinfo : EIATTR_REGCOUNT
	.align		4
        /*0000*/ 	.byte	0x04, 0x2f
        /*0002*/ 	.short	(.L_2 - .L_1)
	.align		4
.L_1:
        /*0004*/ 	.word	index@(_Z3funPi)
        /*0008*/ 	.word	0x00000018


	//----- nvinfo : EIATTR_FRAME_SIZE
	.align		4
.L_2:
        /*000c*/ 	.byte	0x04, 0x11
        /*000e*/ 	.short	(.L_4 - .L_3)
	.align		4
.L_3:
        /*0010*/ 	.word	index@(_Z3funPi)
        /*0014*/ 	.word	0x00000008


	//----- nvinfo : EIATTR_MIN_STACK_SIZE
	.align		4
.L_4:
        /*0018*/ 	.byte	0x04, 0x12
        /*001a*/ 	.short	(.L_6 - .L_5)
	.align		4
.L_5:
        /*001c*/ 	.word	index@(_Z3funPi)
        /*0020*/ 	.word	0x00000008
.L_6:


//--------------------- .nv.compat                --------------------------
	.section	.nv.compat,"",@"SHT_CUDA_COMPAT_INFO"
	.align	4
        /*0000*/ 	.byte	0x02, 0x09, 0x00, 0x00, 0x02, 0x02, 0x01, 0x00, 0x02, 0x05, 0x05, 0x00, 0x03, 0x07, 0x01, 0x01
        /*0010*/ 	.byte	0x02, 0x03, 0x00, 0x00, 0x02, 0x06, 0x01, 0x00, 0x04, 0x0b, 0x08, 0x00, 0x09, 0x00, 0x00, 0x00
        /*0020*/ 	.byte	0x00, 0x00, 0x00, 0x00


//--------------------- .nv.info._Z3funPi         --------------------------
	.section	.nv.info._Z3funPi,"",@"SHT_CUDA_INFO"
	.sectionflags	@""
	.align	4


	//----- nvinfo : EIATTR_CUDA_API_VERSION
	.align		4
        /*0000*/ 	.byte	0x04, 0x37
        /*0002*/ 	.short	(.L_8 - .L_7)
.L_7:
        /*0004*/ 	.word	0x00000082


	//----- nvinfo : EIATTR_KPARAM_INFO
	.align		4
.L_8:
        /*0008*/ 	.byte	0x04, 0x17
        /*000a*/ 	.short	(.L_10 - .L_9)
.L_9:
        /*000c*/ 	.word	0x00000000
        /*0010*/ 	.short	0x0000
        /*0012*/ 	.short	0x0000
        /*0014*/ 	.byte	0x00, 0xf5, 0x21, 0x00


	//----- nvinfo : EIATTR_SPARSE_MMA_MASK
	.align		4
.L_10:
        /*0018*/ 	.byte	0x03, 0x50
        /*001a*/ 	.short	0x0000


	//----- nvinfo : EIATTR_MAXREG_COUNT
	.align		4
        /*001c*/ 	.byte	0x03, 0x1b
        /*001e*/ 	.short	0x00ff


	//----- nvinfo : EIATTR_EXTERNS
	.align		4
        /*0020*/ 	.byte	0x04, 0x0f
        /*0022*/ 	.short	(.L_12 - .L_11)


	//   ....[0]....
	.align		4
.L_11:
        /*0024*/ 	.word	index@(vprintf)


	//----- nvinfo : EIATTR_MERCURY_ISA_VERSION
	.align		4
.L_12:
        /*0028*/ 	.byte	0x03, 0x5f
        /*002a*/ 	.short	0x0101


	//----- nvinfo : EIATTR_VRC_CTA_INIT_COUNT
	.align		4
        /*002c*/ 	.byte	0x02, 0x4a
	.zero		1
	.zero		1


	//----- nvinfo : EIATTR_SYSCALL_OFFSETS
	.align		4
        /*0030*/ 	.byte	0x04, 0x46
        /*0032*/ 	.short	(.L_14 - .L_13)


	//   ....[0]....
.L_13:
        /*0034*/ 	.word	0x000000c0


	//----- nvinfo : EIATTR_EXIT_INSTR_OFFSETS
	.align		4
.L_14:
        /*0038*/ 	.byte	0x04, 0x1c
        /*003a*/ 	.short	(.L_16 - .L_15)


	//   ....[0]....
.L_15:
        /*003c*/ 	.word	0x000000d0


	//----- nvinfo : EIATTR_CBANK_PARAM_SIZE
	.align		4
.L_16:
        /*0040*/ 	.byte	0x03, 0x19
        /*0042*/ 	.short	0x0008


	//----- nvinfo : EIATTR_PARAM_CBANK
	.align		4
        /*0044*/ 	.byte	0x04, 0x0a
        /*0046*/ 	.short	(.L_18 - .L_17)
	.align		4
.L_17:
        /*0048*/ 	.word	index@(.nv.constant0._Z3funPi)
        /*004c*/ 	.short	0x0380
        /*004e*/ 	.short	0x0008


	//----- nvinfo : EIATTR_SW_WAR
	.align		4
.L_18:
        /*0050*/ 	.byte	0x04, 0x36
        /*0052*/ 	.short	(.L_20 - .L_19)
.L_19:
        /*0054*/ 	.word	0x00000008
.L_20:


//--------------------- .nv.callgraph             --------------------------
	.section	.nv.callgraph,"",@"SHT_CUDA_CALLGRAPH"
	.align	4
	.sectionentsize	8
	.align		4
        /*0000*/ 	.word	0x00000000
	.align		4
        /*0004*/ 	.word	0xffffffff
	.align		4
        /*0008*/ 	.word	index@(_Z3funPi)
	.align		4
        /*000c*/ 	.word	index@(vprintf)
	.align		4
        /*0010*/ 	.word	0x00000000
	.align		4
        /*0014*/ 	.word	0xfffffffe
	.align		4
        /*0018*/ 	.word	0x00000000
	.align		4
        /*001c*/ 	.word	0xfffffffd
	.align		4
        /*0020*/ 	.word	0x00000000
	.align		4
        /*0024*/ 	.word	0xfffffffc


//--------------------- .nv.constant4             --------------------------
	.section	.nv.constant4,"a",@progbits
	.align	8
	.align		8
.nv.constant4:
        /*0000*/ 	.dword	vprintf
	.align		8
        /*0008*/ 	.dword	$str


//--------------------- .text._Z3funPi            --------------------------
	.section	.text._Z3funPi,"ax",@progbits
	.align	128
        .global         _Z3funPi
        .type           _Z3funPi,@function
        .size           _Z3funPi,(.L_x_2 - _Z3funPi)
        .other          _Z3funPi,@"STO_CUDA_ENTRY STV_DEFAULT"
_Z3funPi:
.text._Z3funPi:
[----:B------:R-:W0:Y:S01]  /*0000*/  LDC R1, c[0x0][0x37c] ;  /* 0x0000df00ff017b82 */ /* 0x000e220000000800 */
[----:B------:R-:W-:Y:S01]  /*0010*/  MOV R0, 0x0 ;  /* 0x0000000000007802 */ /* 0x000fe20000000f00 */
[----:B------:R-:W1:Y:S01]  /*0020*/  LDCU UR4, c[0x0][0x2f8] ;  /* 0x00005f00ff0477ac */ /* 0x000e620008000800 */
[----:B0-----:R-:W-:-:S05]  /*0030*/  VIADD R1, R1, 0xfffffff8 ;  /* 0xfffffff801017836 */ /* 0x001fca0000000000 */
[----:B------:R0:W2:Y:S01]  /*0040*/  LDC.64 R2, c[0x4][R0] ;  /* 0x0100000000027b82 */ /* 0x0000a20000000a00 */
[----:B------:R-:W3:Y:S01]  /*0050*/  LDCU.64 UR6, c[0x4][0x8] ;  /* 0x01000100ff0677ac */ /* 0x000ee20008000a00 */
[----:B------:R-:W4:Y:S01]  /*0060*/  LDCU UR5, c[0x0][0x2fc] ;  /* 0x00005f80ff0577ac */ /* 0x000f220008000800 */
[----:B-1----:R-:W-:Y:S01]  /*0070*/  IADD3 R6, P0, PT, R1, UR4, RZ ;  /* 0x0000000401067c10 */ /* 0x002fe2000ff1e0ff */
[----:B---3--:R-:W-:Y:S01]  /*0080*/  IMAD.U32 R4, RZ, RZ, UR6 ;  /* 0x00000006ff047e24 */ /* 0x008fe2000f8e00ff */
[----:B------:R-:W-:-:S03]  /*0090*/  MOV R5, UR7 ;  /* 0x0000000700057c02 */ /* 0x000fc60008000f00 */
[----:B0---4-:R-:W-:-:S08]  /*00a0*/  IMAD.X R7, RZ, RZ, UR5, P0 ;  /* 0x00000005ff077e24 */ /* 0x011fd000080e06ff */
[----:B------:R-:W-:-:S07]  /*00b0*/  LEPC R20, `(.L_x_0) ;  /* 0x000000001014794e */ /* 0x000fce0000000000 */
[----:B--2---:R-:W-:Y:S05]  /*00c0*/  CALL.ABS.NOINC R2 ;  /* 0x0000000002007343 */ /* 0x004fea0003c00000 */
.L_x_0:
[----:B------:R-:W-:Y:S05]  /*00d0*/  EXIT ;  /* 0x000000000000794d */ /* 0x000fea0003800000 */
.L_x_1:
[----:B------:R-:W-:-:S00]  /*00e0*/  BRA `(.L_x_1) ;  /* 0xfffffffc00fc7947 */ /* 0x000fc0000383ffff */
[----:B------:R-:W-:-:S00]  /*00f0*/  NOP ;  /* 0x0000000000007918 */ /* 0x000fc00000000000 */
        /* <DEDUP_REMOVED lines=8> */
.L_x_2:


//--------------------- .nv.global.init           --------------------------
	.section	.nv.global.init,"aw",@progbits
.nv.global.init:
	.type		$str,@object
	.size		$str,(.L_0 - $str)
$str:
        /*0000*/ 	.byte	0x25, 0x64, 0x0a, 0x00
.L_0:


//--------------------- .nv.shared.reserved.0     --------------------------
	.section	.nv.shared.reserved.0,"aw",@nobits
	.weak		__nv_reservedSMEM_offset_0_alias
	.size		__nv_reservedSMEM_offset_0_alias, 0, 64
	.other		__nv_reservedSMEM_offset_0_alias,@"STO_CUDA_RESERVED_SHARED STV_DEFAULT"
__nv_reservedSMEM_offset_0_alias:
	.zero		0
	.zero		64


//--------------------- .nv.constant0._Z3funPi    --------------------------
	.section	.nv.constant0._Z3funPi,"a",@progbits
	.sectionflags	@""
	.align	4
.nv.constant0._Z3funPi:
	.zero		904


//--------------------- SYMBOLS --------------------------

	.type		.nv.reservedSmem.offset0,@object
	.size		.nv.reservedSmem.offset0,0x4
	.type		vprintf,@function
